//
// Generated by NVIDIA NVVM Compiler
//
// Compiler Build ID: CL-36424714
// Cuda compilation tools, release 13.0, V13.0.88
// Based on NVVM 20.0.0
//

.version 9.0
.target sm_100
.address_size 64

	// .globl	_Z13rate_matrix_1PiS_P7species
.extern .func  (.param .b32 func_retval0) vprintf
(
	.param .b64 vprintf_param_0,
	.param .b64 vprintf_param_1
)
;
.global .align 1 .b8 $str[15] = {67, 111, 110, 102, 105, 103, 32, 91, 48, 93, 32, 37, 105, 10};

.visible .entry _Z13rate_matrix_1PiS_P7species(
	.param .u64 .ptr .align 1 _Z13rate_matrix_1PiS_P7species_param_0,
	.param .u64 .ptr .align 1 _Z13rate_matrix_1PiS_P7species_param_1,
	.param .u64 .ptr .align 1 _Z13rate_matrix_1PiS_P7species_param_2
)
{
	.local .align 8 .b8 	__local_depot0[8];
	.reg .b64 	%SP;
	.reg .b64 	%SPL;
	.reg .pred 	%p<3>;
	.reg .b32 	%r<34>;
	.reg .b64 	%rd<19>;

	mov.u64 	%SPL, __local_depot0;
	cvta.local.u64 	%SP, %SPL;
	ld.param.u64 	%rd4, [_Z13rate_matrix_1PiS_P7species_param_0];
	ld.param.u64 	%rd5, [_Z13rate_matrix_1PiS_P7species_param_1];
	ld.param.u64 	%rd6, [_Z13rate_matrix_1PiS_P7species_param_2];
	cvta.to.global.u64 	%rd1, %rd6;
	cvta.to.global.u64 	%rd2, %rd5;
	cvta.to.global.u64 	%rd3, %rd4;
	add.u64 	%rd7, %SP, 0;
	add.u64 	%rd8, %SPL, 0;
	ld.global.u32 	%r3, [%rd3];
	st.local.u32 	[%rd8], %r3;
	mov.u64 	%rd9, $str;
	cvta.global.u64 	%rd10, %rd9;
	{ // callseq 0, 0
	.param .b64 param0;
	st.param.b64 	[param0], %rd10;
	.param .b64 param1;
	st.param.b64 	[param1], %rd7;
	.param .b32 retval0;
	call.uni (retval0), 
	vprintf, 
	(
	param0, 
	param1
	);
	ld.param.b32 	%r4, [retval0];
	} // callseq 0
	mov.u32 	%r6, %ctaid.x;
	mov.u32 	%r7, %ntid.x;
	mov.u32 	%r8, %tid.x;
	mad.lo.s32 	%r1, %r6, %r7, %r8;
	add.s32 	%r9, %r1, 1;
	mul.hi.s32 	%r10, %r9, 1431655766;
	shr.u32 	%r11, %r10, 31;
	add.s32 	%r12, %r10, %r11;
	mul.lo.s32 	%r13, %r12, 3;
	sub.s32 	%r2, %r9, %r13;
	setp.eq.s32 	%p1, %r2, 2;
	@%p1 bra 	$L__BB0_3;
	setp.ne.s32 	%p2, %r2, 1;
	@%p2 bra 	$L__BB0_4;
	mul.hi.s32 	%r24, %r1, 1431655766;
	shr.u32 	%r25, %r24, 31;
	add.s32 	%r26, %r24, %r25;
	shl.b32 	%r27, %r26, 1;
	mul.wide.s32 	%rd15, %r27, 4;
	add.s64 	%rd16, %rd3, %rd15;
	ld.global.u32 	%r28, [%rd16];
	ld.global.u32 	%r29, [%rd1+4];
	mul.lo.s32 	%r30, %r29, %r28;
	ld.global.u32 	%r31, [%rd16+4];
	ld.global.u32 	%r32, [%rd1+12];
	mad.lo.s32 	%r33, %r32, %r31, %r30;
	mul.wide.s32 	%rd17, %r1, 4;
	add.s64 	%rd18, %rd2, %rd17;
	st.global.u32 	[%rd18], %r33;
	bra.uni 	$L__BB0_4;
$L__BB0_3:
	mul.hi.s32 	%r14, %r1, 1431655766;
	shr.u32 	%r15, %r14, 31;
	add.s32 	%r16, %r14, %r15;
	shl.b32 	%r17, %r16, 1;
	mul.wide.s32 	%rd11, %r17, 4;
	add.s64 	%rd12, %rd3, %rd11;
	ld.global.u32 	%r18, [%rd12];
	ld.global.u32 	%r19, [%rd1];
	mul.lo.s32 	%r20, %r19, %r18;
	ld.global.u32 	%r21, [%rd12+4];
	ld.global.u32 	%r22, [%rd1+8];
	mad.lo.s32 	%r23, %r22, %r21, %r20;
	mul.wide.s32 	%rd13, %r1, 4;
	add.s64 	%rd14, %rd2, %rd13;
	st.global.u32 	[%rd14], %r23;
$L__BB0_4:
	ret;

}
	// .globl	_Z13rate_matrix_2Pi
.visible .entry _Z13rate_matrix_2Pi(
	.param .u64 .ptr .align 1 _Z13rate_matrix_2Pi_param_0
)
{
	.reg .b32 	%r<6>;
	.reg .b64 	%rd<5>;

	ld.param.u64 	%rd1, [_Z13rate_matrix_2Pi_param_0];
	cvta.to.global.u64 	%rd2, %rd1;
	mov.u32 	%r1, %ctaid.x;
	mul.lo.s32 	%r2, %r1, 3;
	mul.wide.s32 	%rd3, %r2, 4;
	add.s64 	%rd4, %rd2, %rd3;
	ld.global.u32 	%r3, [%rd4+4];
	ld.global.u32 	%r4, [%rd4];
	add.s32 	%r5, %r4, %r3;
	st.global.u32 	[%rd4+8], %r5;
	ret;

}
	// .globl	_Z3NSMPiS_S_P7species
.visible .entry _Z3NSMPiS_S_P7species(
	.param .u64 .ptr .align 1 _Z3NSMPiS_S_P7species_param_0,
	.param .u64 .ptr .align 1 _Z3NSMPiS_S_P7species_param_1,
	.param .u64 .ptr .align 1 _Z3NSMPiS_S_P7species_param_2,
	.param .u64 .ptr .align 1 _Z3NSMPiS_S_P7species_param_3
)
{
	.reg .pred 	%p<10>;
	.reg .b32 	%r<99>;
	.reg .b64 	%rd<23>;

	ld.param.u64 	%rd6, [_Z3NSMPiS_S_P7species_param_0];
	ld.param.u64 	%rd7, [_Z3NSMPiS_S_P7species_param_1];
	ld.param.u64 	%rd9, [_Z3NSMPiS_S_P7species_param_2];
	ld.param.u64 	%rd8, [_Z3NSMPiS_S_P7species_param_3];
	cvta.to.global.u64 	%rd1, %rd9;
	mov.u32 	%r24, %ctaid.x;
	mov.u32 	%r25, %ntid.x;
	mov.u32 	%r26, %tid.x;
	mad.lo.s32 	%r1, %r24, %r25, %r26;
	shr.u32 	%r27, %r26, 1;
	add.s32 	%r96, %r27, 40;
	add.s32 	%r95, %r26, 150;
	mov.b32 	%r94, 0;
$L__BB2_1:
	and.b32  	%r28, %r96, 65535;
	shr.u32 	%r29, %r96, 16;
	mad.lo.s32 	%r30, %r28, 36969, %r29;
	and.b32  	%r31, %r95, 65535;
	shr.u32 	%r32, %r95, 16;
	mad.lo.s32 	%r33, %r31, 18000, %r32;
	and.b32  	%r34, %r30, 65535;
	shr.u32 	%r35, %r30, 16;
	mad.lo.s32 	%r36, %r34, 36969, %r35;
	and.b32  	%r37, %r33, 65535;
	shr.u32 	%r38, %r33, 16;
	mad.lo.s32 	%r39, %r37, 18000, %r38;
	and.b32  	%r40, %r36, 65535;
	shr.u32 	%r41, %r36, 16;
	mad.lo.s32 	%r42, %r40, 36969, %r41;
	and.b32  	%r43, %r39, 65535;
	shr.u32 	%r44, %r39, 16;
	mad.lo.s32 	%r7, %r43, 18000, %r44;
	and.b32  	%r45, %r42, 65535;
	shr.u32 	%r46, %r42, 16;
	mad.lo.s32 	%r96, %r45, 36969, %r46;
	and.b32  	%r47, %r7, 65535;
	shr.u32 	%r9, %r7, 16;
	mad.lo.s32 	%r95, %r47, 18000, %r9;
	add.s32 	%r94, %r94, 4;
	setp.ne.s32 	%p1, %r94, 100;
	@%p1 bra 	$L__BB2_1;
	shl.b32 	%r49, %r96, 16;
	add.s32 	%r12, %r49, %r95;
	mul.hi.u32 	%r50, %r12, -1431655765;
	shr.u32 	%r51, %r50, 1;
	mul.lo.s32 	%r52, %r51, 3;
	sub.s32 	%r48, %r12, %r52;
	setp.eq.s32 	%p2, %r48, 1;
	@%p2 bra 	$L__BB2_9;
	setp.ne.s32 	%p3, %r48, 0;
	@%p3 bra 	$L__BB2_15;
	cvta.to.global.u64 	%rd12, %rd6;
	shr.u32 	%r65, %r50, 2;
	mul.lo.s32 	%r66, %r65, 6;
	sub.s32 	%r67, %r12, %r66;
	mad.lo.s32 	%r68, %r1, 6, %r67;
	mul.wide.s32 	%rd13, %r68, 4;
	add.s64 	%rd14, %rd12, %rd13;
	ld.global.u32 	%r13, [%rd14];
	and.b32  	%r14, %r9, 1;
	shl.b32 	%r69, %r1, 1;
	or.b32  	%r70, %r69, %r14;
	mul.wide.s32 	%rd15, %r70, 4;
	add.s64 	%rd2, %rd1, %rd15;
	ld.global.u32 	%r15, [%rd2];
	setp.eq.s32 	%p8, %r15, 0;
	mov.b32 	%r97, 0;
	@%p8 bra 	$L__BB2_6;
	rem.u32 	%r97, %r12, %r15;
$L__BB2_6:
	shl.b32 	%r72, %r13, 1;
	or.b32  	%r73, %r72, %r14;
	mul.wide.s32 	%rd16, %r73, 4;
	add.s64 	%rd3, %rd1, %rd16;
	ld.global.u32 	%r18, [%rd3];
	setp.eq.s32 	%p9, %r18, 0;
	mov.b32 	%r98, 0;
	@%p9 bra 	$L__BB2_8;
	rem.u32 	%r98, %r12, %r18;
$L__BB2_8:
	sub.s32 	%r74, %r98, %r97;
	add.s32 	%r75, %r74, %r15;
	st.global.u32 	[%rd2], %r75;
	ld.global.u32 	%r76, [%rd3];
	sub.s32 	%r77, %r97, %r98;
	add.s32 	%r78, %r77, %r76;
	st.global.u32 	[%rd3], %r78;
	bra.uni 	$L__BB2_15;
$L__BB2_9:
	and.b32  	%r53, %r9, 1;
	setp.eq.b32 	%p4, %r53, 1;
	@%p4 bra 	$L__BB2_13;
	shl.b32 	%r54, %r1, 1;
	mul.wide.s32 	%rd10, %r54, 4;
	add.s64 	%rd4, %rd1, %rd10;
	ld.global.u32 	%r21, [%rd4];
	setp.lt.s32 	%p5, %r21, 1;
	@%p5 bra 	$L__BB2_12;
	add.s32 	%r56, %r21, -1;
	st.global.u32 	[%rd4], %r56;
	ld.global.u32 	%r57, [%rd4+4];
	add.s32 	%r58, %r57, 1;
	st.global.u32 	[%rd4+4], %r58;
	bra.uni 	$L__BB2_15;
$L__BB2_12:
	and.b32  	%r55, %r7, 65536;
	setp.eq.s32 	%p6, %r55, 0;
	@%p6 bra 	$L__BB2_15;
$L__BB2_13:
	shl.b32 	%r59, %r1, 1;
	mul.wide.s32 	%rd11, %r59, 4;
	add.s64 	%rd5, %rd1, %rd11;
	ld.global.u32 	%r22, [%rd5+4];
	setp.lt.s32 	%p7, %r22, 1;
	@%p7 bra 	$L__BB2_15;
	ld.global.u32 	%r60, [%rd5];
	add.s32 	%r61, %r60, 1;
	st.global.u32 	[%rd5], %r61;
	add.s32 	%r62, %r22, -1;
	st.global.u32 	[%rd5+4], %r62;
$L__BB2_15:
	cvta.to.global.u64 	%rd17, %rd8;
	cvta.to.global.u64 	%rd18, %rd7;
	shl.b32 	%r79, %r1, 1;
	mul.wide.s32 	%rd19, %r79, 4;
	add.s64 	%rd20, %rd1, %rd19;
	ld.global.u32 	%r80, [%rd20];
	ld.global.u32 	%r81, [%rd17];
	mul.lo.s32 	%r82, %r81, %r80;
	ld.global.u32 	%r83, [%rd20+4];
	ld.global.u32 	%r84, [%rd17+8];
	mad.lo.s32 	%r85, %r84, %r83, %r82;
	mul.lo.s32 	%r86, %r1, 3;
	mul.wide.s32 	%rd21, %r86, 4;
	add.s64 	%rd22, %rd18, %rd21;
	st.global.u32 	[%rd22], %r85;
	ld.global.u32 	%r87, [%rd20];
	ld.global.u32 	%r88, [%rd17+4];
	mul.lo.s32 	%r89, %r88, %r87;
	ld.global.u32 	%r90, [%rd20+4];
	ld.global.u32 	%r91, [%rd17+12];
	mad.lo.s32 	%r92, %r91, %r90, %r89;
	st.global.u32 	[%rd22+4], %r92;
	add.s32 	%r93, %r92, %r85;
	st.global.u32 	[%rd22+8], %r93;
	ret;

}


// ===== COMPILED SASS (sm_100) =====

	.target	sm_100

	.elftype	@"ET_EXEC"


//--------------------- .note.nv.tkinfo           --------------------------
	.section	.note.nv.tkinfo,"",@"SHT_NOTE"
	.sectionflags	@"SHF_NOTE_NV_TKINFO"
	.tkinfo
        /*0018*/ 	.word	0x00000002
        /*0030*/ 	.string	""
        /*0030*/ 	.string	"ptxas"
        /*0030*/ 	.string	"Cuda compilation tools, release 13.0, V13.0.88"
        /*0030*/ 	.string	"Build cuda_13.0.r13.0/compiler.36424714_0"
        /*0030*/ 	.string	"-arch sm_100 -m 64 "



//--------------------- .note.nv.cuinfo           --------------------------
	.section	.note.nv.cuinfo,"",@"SHT_NOTE"
	.sectionflags	@"SHF_NOTE_NV_CUINFO"
        /*0018*/ 	.short	0x0002
        /*001a*/ 	.short	0x0064
        /*001c*/ 	.short	0x0082
	.zero		2


//--------------------- .nv.info                  --------------------------
	.section	.nv.info,"",@"SHT_CUDA_INFO"
	.align	4


	//----- nvinfo : EIATTR_REGCOUNT
	.align		4
        /*0000*/ 	.byte	0x04, 0x2f
        /*0002*/ 	.short	(.L_2 - .L_1)
	.align		4
.L_1:
        /*0004*/ 	.word	index@(_Z13rate_matrix_1PiS_P7species)
        /*0008*/ 	.word	0x00000018


	//----- nvinfo : EIATTR_FRAME_SIZE
	.align		4
.L_2:
        /*000c*/ 	.byte	0x04, 0x11
        /*000e*/ 	.short	(.L_4 - .L_3)
	.align		4
.L_3:
        /*0010*/ 	.word	index@(_Z13rate_matrix_1PiS_P7species)
        /*0014*/ 	.word	0x00000008


	//----- nvinfo : EIATTR_REGCOUNT
	.align		4
.L_4:
        /*0018*/ 	.byte	0x04, 0x2f
        /*001a*/ 	.short	(.L_6 - .L_5)
	.align		4
.L_5:
        /*001c*/ 	.word	index@(_Z13rate_matrix_2Pi)
        /*0020*/ 	.word	0x00000008


	//----- nvinfo : EIATTR_FRAME_SIZE
	.align		4
.L_6:
        /*0024*/ 	.byte	0x04, 0x11
        /*0026*/ 	.short	(.L_8 - .L_7)
	.align		4
.L_7:
        /*0028*/ 	.word	index@(_Z13rate_matrix_2Pi)
        /*002c*/ 	.word	0x00000000


	//----- nvinfo : EIATTR_REGCOUNT
	.align		4
.L_8:
        /*0030*/ 	.byte	0x04, 0x2f
        /*0032*/ 	.short	(.L_10 - .L_9)
	.align		4
.L_9:
        /*0034*/ 	.word	index@(_Z3NSMPiS_S_P7species)
        /*0038*/ 	.word	0x00000014


	//----- nvinfo : EIATTR_FRAME_SIZE
	.align		4
.L_10:
        /*003c*/ 	.byte	0x04, 0x11
        /*003e*/ 	.short	(.L_12 - .L_11)
	.align		4
.L_11:
        /*0040*/ 	.word	index@(_Z3NSMPiS_S_P7species)
        /*0044*/ 	.word	0x00000000


	//----- nvinfo : EIATTR_MIN_STACK_SIZE
	.align		4
.L_12:
        /*0048*/ 	.byte	0x04, 0x12
        /*004a*/ 	.short	(.L_14 - .L_13)
	.align		4
.L_13:
        /*004c*/ 	.word	index@(_Z3NSMPiS_S_P7species)
        /*0050*/ 	.word	0x00000000


	//----- nvinfo : EIATTR_MIN_STACK_SIZE
	.align		4
.L_14:
        /*0054*/ 	.byte	0x04, 0x12
        /*0056*/ 	.short	(.L_16 - .L_15)
	.align		4
.L_15:
        /*0058*/ 	.word	index@(_Z13rate_matrix_2Pi)
        /*005c*/ 	.word	0x00000000


	//----- nvinfo : EIATTR_MIN_STACK_SIZE
	.align		4
.L_16:
        /*0060*/ 	.byte	0x04, 0x12
        /*0062*/ 	.short	(.L_18 - .L_17)
	.align		4
.L_17:
        /*0064*/ 	.word	index@(_Z13rate_matrix_1PiS_P7species)
        /*0068*/ 	.word	0x00000008
.L_18:


//--------------------- .nv.compat                --------------------------
	.section	.nv.compat,"",@"SHT_CUDA_COMPAT_INFO"
	.align	4
        /*0000*/ 	.byte	0x02, 0x09, 0x00, 0x00, 0x02, 0x02, 0x01, 0x00, 0x02, 0x05, 0x05, 0x00, 0x03, 0x07, 0x01, 0x01
        /*0010*/ 	.byte	0x02, 0x03, 0x00, 0x00, 0x02, 0x06, 0x01, 0x00, 0x04, 0x0b, 0x08, 0x00, 0x09, 0x00, 0x00, 0x00
        /*0020*/ 	.byte	0x00, 0x00, 0x00, 0x00


//--------------------- .nv.info._Z3NSMPiS_S_P7species --------------------------
	.section	.nv.info._Z3NSMPiS_S_P7species,"",@"SHT_CUDA_INFO"
	.sectionflags	@""
	.align	4


	//----- nvinfo : EIATTR_CUDA_API_VERSION
	.align		4
        /*0000*/ 	.byte	0x04, 0x37
        /*0002*/ 	.short	(.L_20 - .L_19)
.L_19:
        /*0004*/ 	.word	0x00000082


	//----- nvinfo : EIATTR_KPARAM_INFO
	.align		4
.L_20:
        /*0008*/ 	.byte	0x04, 0x17
        /*000a*/ 	.short	(.L_22 - .L_21)
.L_21:
        /*000c*/ 	.word	0x00000000
        /*0010*/ 	.short	0x0003
        /*0012*/ 	.short	0x0018
        /*0014*/ 	.byte	0x00, 0xf5, 0x21, 0x00


	//----- nvinfo : EIATTR_KPARAM_INFO
	.align		4
.L_22:
        /*0018*/ 	.byte	0x04, 0x17
        /*001a*/ 	.short	(.L_24 - .L_23)
.L_23:
        /*001c*/ 	.word	0x00000000
        /*0020*/ 	.short	0x0002
        /*0022*/ 	.short	0x0010
        /*0024*/ 	.byte	0x00, 0xf5, 0x21, 0x00


	//----- nvinfo : EIATTR_KPARAM_INFO
	.align		4
.L_24:
        /*0028*/ 	.byte	0x04, 0x17
        /*002a*/ 	.short	(.L_26 - .L_25)
.L_25:
        /*002c*/ 	.word	0x00000000
        /*0030*/ 	.short	0x0001
        /*0032*/ 	.short	0x0008
        /*0034*/ 	.byte	0x00, 0xf5, 0x21, 0x00


	//----- nvinfo : EIATTR_KPARAM_INFO
	.align		4
.L_26:
        /*0038*/ 	.byte	0x04, 0x17
        /*003a*/ 	.short	(.L_28 - .L_27)
.L_27:
        /*003c*/ 	.word	0x00000000
        /*0040*/ 	.short	0x0000
        /*0042*/ 	.short	0x0000
        /*0044*/ 	.byte	0x00, 0xf5, 0x21, 0x00


	//----- nvinfo : EIATTR_SPARSE_MMA_MASK
	.align		4
.L_28:
        /*0048*/ 	.byte	0x03, 0x50
        /*004a*/ 	.short	0x0000


	//----- nvinfo : EIATTR_MAXREG_COUNT
	.align		4
        /*004c*/ 	.byte	0x03, 0x1b
        /*004e*/ 	.short	0x00ff


	//----- nvinfo : EIATTR_MERCURY_ISA_VERSION
	.align		4
        /*0050*/ 	.byte	0x03, 0x5f
        /*0052*/ 	.short	0x0101


	//----- nvinfo : EIATTR_VRC_CTA_INIT_COUNT
	.align		4
        /*0054*/ 	.byte	0x02, 0x4a
	.zero		1
	.zero		1


	//----- nvinfo : EIATTR_EXIT_INSTR_OFFSETS
	.align		4
        /*0058*/ 	.byte	0x04, 0x1c
        /*005a*/ 	.short	(.L_30 - .L_29)


	//   ....[0]....
.L_29:
        /*005c*/ 	.word	0x00002e50


	//----- nvinfo : EIATTR_CRS_STACK_SIZE
	.align		4
.L_30:
        /*0060*/ 	.byte	0x04, 0x1e
        /*0062*/ 	.short	(.L_32 - .L_31)
.L_31:
        /*0064*/ 	.word	0x00000000


	//----- nvinfo : EIATTR_CBANK_PARAM_SIZE
	.align		4
.L_32:
        /*0068*/ 	.byte	0x03, 0x19
        /*006a*/ 	.short	0x0020


	//----- nvinfo : EIATTR_PARAM_CBANK
	.align		4
        /*006c*/ 	.byte	0x04, 0x0a
        /*006e*/ 	.short	(.L_34 - .L_33)
	.align		4
.L_33:
        /*0070*/ 	.word	index@(.nv.constant0._Z3NSMPiS_S_P7species)
        /*0074*/ 	.short	0x0380
        /*0076*/ 	.short	0x0020


	//----- nvinfo : EIATTR_SW_WAR
	.align		4
.L_34:
        /*0078*/ 	.byte	0x04, 0x36
        /*007a*/ 	.short	(.L_36 - .L_35)
.L_35:
        /*007c*/ 	.word	0x00000008
.L_36:


//--------------------- .nv.info._Z13rate_matrix_2Pi --------------------------
	.section	.nv.info._Z13rate_matrix_2Pi,"",@"SHT_CUDA_INFO"
	.sectionflags	@""
	.align	4


	//----- nvinfo : EIATTR_CUDA_API_VERSION
	.align		4
        /*0000*/ 	.byte	0x04, 0x37
        /*0002*/ 	.short	(.L_38 - .L_37)
.L_37:
        /*0004*/ 	.word	0x00000082


	//----- nvinfo : EIATTR_KPARAM_INFO
	.align		4
.L_38:
        /*0008*/ 	.byte	0x04, 0x17
        /*000a*/ 	.short	(.L_40 - .L_39)
.L_39:
        /*000c*/ 	.word	0x00000000
        /*0010*/ 	.short	0x0000
        /*0012*/ 	.short	0x0000
        /*0014*/ 	.byte	0x00, 0xf5, 0x21, 0x00


	//----- nvinfo : EIATTR_SPARSE_MMA_MASK
	.align		4
.L_40:
        /*0018*/ 	.byte	0x03, 0x50
        /*001a*/ 	.short	0x0000


	//----- nvinfo : EIATTR_MAXREG_COUNT
	.align		4
        /*001c*/ 	.byte	0x03, 0x1b
        /*001e*/ 	.short	0x00ff


	//----- nvinfo : EIATTR_MERCURY_ISA_VERSION
	.align		4
        /*0020*/ 	.byte	0x03, 0x5f
        /*0022*/ 	.short	0x0101


	//----- nvinfo : EIATTR_VRC_CTA_INIT_COUNT
	.align		4
        /*0024*/ 	.byte	0x02, 0x4a
	.zero		1
	.zero		1


	//----- nvinfo : EIATTR_EXIT_INSTR_OFFSETS
	.align		4
        /*0028*/ 	.byte	0x04, 0x1c
        /*002a*/ 	.short	(.L_42 - .L_41)


	//   ....[0]....
.L_41:
        /*002c*/ 	.word	0x000000a0


	//----- nvinfo : EIATTR_CBANK_PARAM_SIZE
	.align		4
.L_42:
        /*0030*/ 	.byte	0x03, 0x19
        /*0032*/ 	.short	0x0008


	//----- nvinfo : EIATTR_PARAM_CBANK
	.align		4
        /*0034*/ 	.byte	0x04, 0x0a
        /*0036*/ 	.short	(.L_44 - .L_43)
	.align		4
.L_43:
        /*0038*/ 	.word	index@(.nv.constant0._Z13rate_matrix_2Pi)
        /*003c*/ 	.short	0x0380
        /*003e*/ 	.short	0x0008


	//----- nvinfo : EIATTR_SW_WAR
	.align		4
.L_44:
        /*0040*/ 	.byte	0x04, 0x36
        /*0042*/ 	.short	(.L_46 - .L_45)
.L_45:
        /*0044*/ 	.word	0x00000008
.L_46:


//--------------------- .nv.info._Z13rate_matrix_1PiS_P7species --------------------------
	.section	.nv.info._Z13rate_matrix_1PiS_P7species,"",@"SHT_CUDA_INFO"
	.sectionflags	@""
	.align	4


	//----- nvinfo : EIATTR_CUDA_API_VERSION
	.align		4
        /*0000*/ 	.byte	0x04, 0x37
        /*0002*/ 	.short	(.L_48 - .L_47)
.L_47:
        /*0004*/ 	.word	0x00000082


	//----- nvinfo : EIATTR_KPARAM_INFO
	.align		4
.L_48:
        /*0008*/ 	.byte	0x04, 0x17
        /*000a*/ 	.short	(.L_50 - .L_49)
.L_49:
        /*000c*/ 	.word	0x00000000
        /*0010*/ 	.short	0x0002
        /*0012*/ 	.short	0x0010
        /*0014*/ 	.byte	0x00, 0xf5, 0x21, 0x00


	//----- nvinfo : EIATTR_KPARAM_INFO
	.align		4
.L_50:
        /*0018*/ 	.byte	0x04, 0x17
        /*001a*/ 	.short	(.L_52 - .L_51)
.L_51:
        /*001c*/ 	.word	0x00000000
        /*0020*/ 	.short	0x0001
        /*0022*/ 	.short	0x0008
        /*0024*/ 	.byte	0x00, 0xf5, 0x21, 0x00


	//----- nvinfo : EIATTR_KPARAM_INFO
	.align		4
.L_52:
        /*0028*/ 	.byte	0x04, 0x17
        /*002a*/ 	.short	(.L_54 - .L_53)
.L_53:
        /*002c*/ 	.word	0x00000000
        /*0030*/ 	.short	0x0000
        /*0032*/ 	.short	0x0000
        /*0034*/ 	.byte	0x00, 0xf5, 0x21, 0x00


	//----- nvinfo : EIATTR_SPARSE_MMA_MASK
	.align		4
.L_54:
        /*0038*/ 	.byte	0x03, 0x50
        /*003a*/ 	.short	0x0000


	//----- nvinfo : EIATTR_MAXREG_COUNT
	.align		4
        /*003c*/ 	.byte	0x03, 0x1b
        /*003e*/ 	.short	0x00ff


	//----- nvinfo : EIATTR_EXTERNS
	.align		4
        /*0040*/ 	.byte	0x04, 0x0f
        /*0042*/ 	.short	(.L_56 - .L_55)


	//   ....[0]....
	.align		4
.L_55:
        /*0044*/ 	.word	index@(vprintf)


	//----- nvinfo : EIATTR_MERCURY_ISA_VERSION
	.align		4
.L_56:
        /*0048*/ 	.byte	0x03, 0x5f
        /*004a*/ 	.short	0x0101


	//----- nvinfo : EIATTR_VRC_CTA_INIT_COUNT
	.align		4
        /*004c*/ 	.byte	0x02, 0x4a
	.zero		1
	.zero		1


	//----- nvinfo : EIATTR_SYSCALL_OFFSETS
	.align		4
        /*0050*/ 	.byte	0x04, 0x46
        /*0052*/ 	.short	(.L_58 - .L_57)


	//   ....[0]....
.L_57:
        /*0054*/ 	.word	0x00000100


	//----- nvinfo : EIATTR_EXIT_INSTR_OFFSETS
	.align		4
.L_58:
        /*0058*/ 	.byte	0x04, 0x1c
        /*005a*/ 	.short	(.L_60 - .L_59)


	//   ....[0]....
.L_59:
        /*005c*/ 	.word	0x000001c0


	//   ....[1]....
        /*0060*/ 	.word	0x000002c0


	//   ....[2]....
        /*0064*/ 	.word	0x000003c0


	//----- nvinfo : EIATTR_CRS_STACK_SIZE
	.align		4
.L_60:
        /*0068*/ 	.byte	0x04, 0x1e
        /*006a*/ 	.short	(.L_62 - .L_61)
.L_61:
        /*006c*/ 	.word	0x00000000


	//----- nvinfo : EIATTR_CBANK_PARAM_SIZE
	.align		4
.L_62:
        /*0070*/ 	.byte	0x03, 0x19
        /*0072*/ 	.short	0x0018


	//----- nvinfo : EIATTR_PARAM_CBANK
	.align		4
        /*0074*/ 	.byte	0x04, 0x0a
        /*0076*/ 	.short	(.L_64 - .L_63)
	.align		4
.L_63:
        /*0078*/ 	.word	index@(.nv.constant0._Z13rate_matrix_1PiS_P7species)
        /*007c*/ 	.short	0x0380
        /*007e*/ 	.short	0x0018


	//----- nvinfo : EIATTR_SW_WAR
	.align		4
.L_64:
        /*0080*/ 	.byte	0x04, 0x36
        /*0082*/ 	.short	(.L_66 - .L_65)
.L_65:
        /*0084*/ 	.word	0x00000008
.L_66:


//--------------------- .nv.callgraph             --------------------------
	.section	.nv.callgraph,"",@"SHT_CUDA_CALLGRAPH"
	.align	4
	.sectionentsize	8
	.align		4
        /*0000*/ 	.word	0x00000000
	.align		4
        /*0004*/ 	.word	0xffffffff
	.align		4
        /*0008*/ 	.word	index@(_Z13rate_matrix_1PiS_P7species)
	.align		4
        /*000c*/ 	.word	index@(vprintf)
	.align		4
        /*0010*/ 	.word	0x00000000
	.align		4
        /*0014*/ 	.word	0xfffffffe
	.align		4
        /*0018*/ 	.word	0x00000000
	.align		4
        /*001c*/ 	.word	0xfffffffd
	.align		4
        /*0020*/ 	.word	0x00000000
	.align		4
        /*0024*/ 	.word	0xfffffffc


//--------------------- .nv.constant4             --------------------------
	.section	.nv.constant4,"a",@progbits
	.align	8
	.align		8
.nv.constant4:
        /*0000*/ 	.dword	$str
	.align		8
        /*0008*/ 	.dword	vprintf


//--------------------- .text._Z3NSMPiS_S_P7species --------------------------
	.section	.text._Z3NSMPiS_S_P7species,"ax",@progbits
	.align	128
        .global         _Z3NSMPiS_S_P7species
        .type           _Z3NSMPiS_S_P7species,@function
        .size           _Z3NSMPiS_S_P7species,(.L_x_11 - _Z3NSMPiS_S_P7species)
        .other          _Z3NSMPiS_S_P7species,@"STO_CUDA_ENTRY STV_DEFAULT"
_Z3NSMPiS_S_P7species:
.text._Z3NSMPiS_S_P7species:
[----:B------:R-:W-:Y:S01]  /*0000*/  LDC R1, c[0x0][0x37c] ;  /* 0x0000df00ff017b82 */ /* 0x000fe20000000800 */
[----:B------:R-:W0:Y:S07]  /*0010*/  S2R R0, SR_TID.X ;  /* 0x0000000000007919 */ /* 0x000e2e0000002100 */
[----:B------:R-:W1:Y:S01]  /*0020*/  S2UR UR6, SR_CTAID.X ;  /* 0x00000000000679c3 */ /* 0x000e620000002500 */
[----:B------:R-:W2:Y:S01]  /*0030*/  LDCU.64 UR4, c[0x0][0x358] ;  /* 0x00006b00ff0477ac */ /* 0x000ea20008000a00 */
[----:B------:R-:W-:Y:S06]  /*0040*/  BSSY.RECONVERGENT B0, `(.L_x_0) ;  /* 0x00002c8000007945 */ /* 0x000fec0003800200 */
[----:B------:R-:W1:Y:S01]  /*0050*/  LDC R7, c[0x0][0x360] ;  /* 0x0000d800ff077b82 */ /* 0x000e620000000800 */
[C---:B0-----:R-:W-:Y:S01]  /*0060*/  LEA.HI R2, R0.reuse, 0x28, RZ, 0x1f ;  /* 0x0000002800027811 */ /* 0x041fe200078ff8ff */
[----:B------:R-:W-:-:S02]  /*0070*/  VIADD R3, R0, 0x96 ;  /* 0x0000009600037836 */ /* 0x000fc40000000000 */
[----:B-1----:R-:W-:Y:S01]  /*0080*/  IMAD R0, R7, UR6, R0 ;  /* 0x0000000607007c24 */ /* 0x002fe2000f8e0200 */
[----:B------:R-:W-:Y:S02]  /*0090*/  LOP3.LUT R4, R2, 0xffff, RZ, 0xc0, !PT ;  /* 0x0000ffff02047812 */ /* 0x000fe400078ec0ff */
[----:B------:R-:W-:Y:S02]  /*00a0*/  SHF.R.U32.HI R5, RZ, 0x10, R2 ;  /* 0x00000010ff057819 */ /* 0x000fe40000011602 */
[----:B------:R-:W-:Y:S02]  /*00b0*/  LOP3.LUT R2, R3, 0xffff, RZ, 0xc0, !PT ;  /* 0x0000ffff03027812 */ /* 0x000fe400078ec0ff */
[----:B------:R-:W-:Y:S01]  /*00c0*/  SHF.R.U32.HI R3, RZ, 0x10, R3 ;  /* 0x00000010ff037819 */ /* 0x000fe20000011603 */
[----:B------:R-:W-:-:S04]  /*00d0*/  IMAD R4, R4, 0x9069, R5 ;  /* 0x0000906904047824 */ /* 0x000fc800078e0205 */
[----:B------:R-:W-:Y:S01]  /*00e0*/  IMAD R2, R2, 0x4650, R3 ;  /* 0x0000465002027824 */ /* 0x000fe200078e0203 */
        /* <DEDUP_REMOVED lines=593> */
[----:B------:R-:W-:-:S04]  /*2600*/  IMAD R3, R4, 0x4650, R9 ;  /* 0x0000465004037824 */ /* 0x000fc800078e0209 */
[----:B------:R-:W-:-:S04]  /*2610*/  IMAD R2, R2, 0x10000, R3 ;  /* 0x0001000002027824 */ /* 0x000fc800078e0203 */
[----:B------:R-:W-:-:S05]  /*2620*/  IMAD.HI.U32 R3, R2, -0x55555555, RZ ;  /* 0xaaaaaaab02037827 */ /* 0x000fca00078e00ff */
[----:B------:R-:W-:-:S05]  /*2630*/  SHF.R.U32.HI R5, RZ, 0x1, R3 ;  /* 0x00000001ff057819 */ /* 0x000fca0000011603 */
[----:B------:R-:W-:-:S05]  /*2640*/  IMAD R5, R5, -0x3, R2 ;  /* 0xfffffffd05057824 */ /* 0x000fca00078e0202 */
[----:B------:R-:W-:-:S13]  /*2650*/  ISETP.NE.AND P0, PT, R5, 0x1, PT ;  /* 0x000000010500780c */ /* 0x000fda0003f05270 */
[----:B--2---:R-:W-:Y:S05]  /*2660*/  @!P0 BRA `(.L_x_1) ;  /* 0x0000000400188947 */ /* 0x004fea0003800000 */
[----:B------:R-:W-:-:S13]  /*2670*/  ISETP.NE.AND P0, PT, R5, RZ, PT ;  /* 0x000000ff0500720c */ /* 0x000fda0003f05270 */
[----:B------:R-:W-:Y:S05]  /*2680*/  @P0 BRA `(.L_x_2) ;  /* 0x00000004008c0947 */ /* 0x000fea0003800000 */
[----:B------:R-:W0:Y:S01]  /*2690*/  LDC.64 R10, c[0x0][0x380] ;  /* 0x0000e000ff0a7b82 */ /* 0x000e220000000a00 */
[----:B------:R-:W-:-:S05]  /*26a0*/  SHF.R.U32.HI R3, RZ, 0x2, R3 ;  /* 0x00000002ff037819 */ /* 0x000fca0000011603 */
[----:B------:R-:W-:Y:S02]  /*26b0*/  IMAD R3, R3, -0x6, R2 ;  /* 0xfffffffa03037824 */ /* 0x000fe400078e0202 */
[----:B------:R-:W1:Y:S02]  /*26c0*/  LDC.64 R6, c[0x0][0x390] ;  /* 0x0000e400ff067b82 */ /* 0x000e640000000a00 */
[----:B------:R-:W-:-:S04]  /*26d0*/  IMAD R3, R0, 0x6, R3 ;  /* 0x0000000600037824 */ /* 0x000fc800078e0203 */
[----:B0-----:R-:W-:-:S06]  /*26e0*/  IMAD.WIDE R10, R3, 0x4, R10 ;  /* 0x00000004030a7825 */ /* 0x001fcc00078e020a */
[----:B------:R-:W2:Y:S01]  /*26f0*/  LDG.E R10, desc[UR4][R10.64] ;  /* 0x000000040a0a7981 */ /* 0x000ea2000c1e1900 */
[----:B------:R-:W-:-:S05]  /*2700*/  LOP3.LUT R3, R9, 0x1, RZ, 0xc0, !PT ;  /* 0x0000000109037812 */ /* 0x000fca00078ec0ff */
[----:B------:R-:W-:-:S04]  /*2710*/  IMAD R5, R0, 0x2, R3 ;  /* 0x0000000200057824 */ /* 0x000fc800078e0203 */
[----:B-1----:R-:W-:-:S04]  /*2720*/  IMAD.WIDE R4, R5, 0x4, R6 ;  /* 0x0000000405047825 */ /* 0x002fc800078e0206 */
[----:B--2---:R-:W-:Y:S02]  /*2730*/  IMAD R9, R10, 0x2, R3 ;  /* 0x000000020a097824 */ /* 0x004fe400078e0203 */
[----:B------:R-:W2:Y:S02]  /*2740*/  LDG.E R3, desc[UR4][R4.64] ;  /* 0x0000000404037981 */ /* 0x000ea4000c1e1900 */
[----:B------:R-:W-:-:S05]  /*2750*/  IMAD.WIDE R6, R9, 0x4, R6 ;  /* 0x0000000409067825 */ /* 0x000fca00078e0206 */
[----:B------:R-:W3:Y:S01]  /*2760*/  LDG.E R9, desc[UR4][R6.64] ;  /* 0x0000000406097981 */ /* 0x000ee2000c1e1900 */
[----:B------:R-:W-:Y:S02]  /*2770*/  PLOP3.LUT P4, PT, PT, PT, PT, 0x8, 0x80 ;  /* 0x000000000080781c */ /* 0x000fe40003f8e170 */
[----:B------:R-:W-:Y:S02]  /*2780*/  PLOP3.LUT P5, PT, PT, PT, PT, 0x8, 0x80 ;  /* 0x000000000080781c */ /* 0x000fe40003fae170 */
[----:B--2---:R-:W-:Y:S01]  /*2790*/  ISETP.NE.AND P1, PT, R3, RZ, PT ;  /* 0x000000ff0300720c */ /* 0x004fe20003f25270 */
[----:B------:R-:W-:Y:S01]  /*27a0*/  IMAD.MOV R15, RZ, RZ, -R3 ;  /* 0x000000ffff0f7224 */ /* 0x000fe200078e0a03 */
[----:B---3--:R-:W-:Y:S01]  /*27b0*/  ISETP.NE.AND P0, PT, R9, RZ, PT ;  /* 0x000000ff0900720c */ /* 0x008fe20003f05270 */
[----:B------:R-:W-:-:S10]  /*27c0*/  IMAD.MOV R17, RZ, RZ, -R9 ;  /* 0x000000ffff117224 */ /* 0x000fd400078e0a09 */
[----:B------:R-:W0:Y:S08]  /*27d0*/  @P1 I2F.U32.RP R8, R3 ;  /* 0x0000000300081306 */ /* 0x000e300000209000 */
[----:B------:R-:W1:Y:S08]  /*27e0*/  @P0 I2F.U32.RP R14, R9 ;  /* 0x00000009000e0306 */ /* 0x000e700000209000 */
[----:B0-----:R-:W0:Y:S08]  /*27f0*/  @P1 MUFU.RCP R8, R8 ;  /* 0x0000000800081308 */ /* 0x001e300000001000 */
[----:B-1----:R-:W1:Y:S01]  /*2800*/  @P0 MUFU.RCP R14, R14 ;  /* 0x0000000e000e0308 */ /* 0x002e620000001000 */
[----:B0-----:R-:W-:-:S07]  /*2810*/  @P1 VIADD R10, R8, 0xffffffe ;  /* 0x0ffffffe080a1836 */ /* 0x001fce0000000000 */
[----:B------:R0:W2:Y:S01]  /*2820*/  @P1 F2I.FTZ.U32.TRUNC.NTZ R11, R10 ;  /* 0x0000000a000b1305 */ /* 0x0000a2000021f000 */
[----:B-1----:R-:W-:-:S07]  /*2830*/  @P0 VIADD R12, R14, 0xffffffe ;  /* 0x0ffffffe0e0c0836 */ /* 0x002fce0000000000 */
[----:B------:R1:W3:Y:S01]  /*2840*/  @P0 F2I.FTZ.U32.TRUNC.NTZ R13, R12 ;  /* 0x0000000c000d0305 */ /* 0x0002e2000021f000 */
[----:B0-----:R-:W-:Y:S02]  /*2850*/  @P1 IMAD.MOV.U32 R10, RZ, RZ, RZ ;  /* 0x000000ffff0a1224 */ /* 0x001fe400078e00ff */
[----:B--2---:R-:W-:Y:S02]  /*2860*/  @P1 IMAD R15, R15, R11, RZ ;  /* 0x0000000b0f0f1224 */ /* 0x004fe400078e02ff */
[----:B-1----:R-:W-:Y:S02]  /*2870*/  @P0 IMAD.MOV.U32 R12, RZ, RZ, RZ ;  /* 0x000000ffff0c0224 */ /* 0x002fe400078e00ff */
[----:B------:R-:W-:-:S04]  /*2880*/  @P1 IMAD.HI.U32 R11, R11, R15, R10 ;  /* 0x0000000f0b0b1227 */ /* 0x000fc800078e000a */
[----:B---3--:R-:W-:Y:S02]  /*2890*/  @P0 IMAD R17, R17, R13, RZ ;  /* 0x0000000d11110224 */ /* 0x008fe400078e02ff */
[----:B------:R-:W-:-:S04]  /*28a0*/  @P1 IMAD.HI.U32 R11, R11, R2, RZ ;  /* 0x000000020b0b1227 */ /* 0x000fc800078e00ff */
[----:B------:R-:W-:-:S04]  /*28b0*/  @P0 IMAD.HI.U32 R13, R13, R17, R12 ;  /* 0x000000110d0d0227 */ /* 0x000fc800078e000c */
[----:B------:R-:W-:Y:S02]  /*28c0*/  @P1 IMAD.MOV R11, RZ, RZ, -R11 ;  /* 0x000000ffff0b1224 */ /* 0x000fe400078e0a0b */
[----:B------:R-:W-:-:S04]  /*28d0*/  @P0 IMAD.HI.U32 R13, R13, R2, RZ ;  /* 0x000000020d0d0227 */ /* 0x000fc800078e00ff */
[----:B------:R-:W-:Y:S02]  /*28e0*/  @P0 IMAD.MOV R13, RZ, RZ, -R13 ;  /* 0x000000ffff0d0224 */ /* 0x000fe400078e0a0d */
[--C-:B------:R-:W-:Y:S02]  /*28f0*/  @P1 IMAD R8, R3, R11, R2.reuse ;  /* 0x0000000b03081224 */ /* 0x100fe400078e0202 */
[----:B------:R-:W-:Y:S02]  /*2900*/  @P0 IMAD R10, R9, R13, R2 ;  /* 0x0000000d090a0224 */ /* 0x000fe400078e0202 */
[----:B------:R-:W-:Y:S01]  /*2910*/  IMAD.MOV.U32 R2, RZ, RZ, RZ ;  /* 0x000000ffff027224 */ /* 0x000fe200078e00ff */
[----:B------:R-:W-:Y:S02]  /*2920*/  @P1 ISETP.GE.U32.AND P2, PT, R8, R3, PT ;  /* 0x000000030800120c */ /* 0x000fe40003f46070 */
[----:B------:R-:W-:Y:S02]  /*2930*/  @P0 ISETP.GE.U32.AND P3, PT, R10, R9, PT ;  /* 0x000000090a00020c */ /* 0x000fe40003f66070 */
[----:B------:R-:W-:-:S02]  /*2940*/  @P1 PLOP3.LUT P4, PT, P2, PT, PT, 0x80, 0x8 ;  /* 0x000000000008181c */ /* 0x000fc4000178f070 */
[----:B------:R-:W-:Y:S02]  /*2950*/  @P0 PLOP3.LUT P5, PT, P3, PT, PT, 0x80, 0x8 ;  /* 0x000000000008081c */ /* 0x000fe40001faf070 */
[----:B------:R-:W-:Y:S02]  /*2960*/  PLOP3.LUT P2, PT, PT, PT, PT, 0x8, 0x80 ;  /* 0x000000000080781c */ /* 0x000fe40003f4e170 */
[----:B------:R-:W-:-:S07]  /*2970*/  PLOP3.LUT P3, PT, PT, PT, PT, 0x8, 0x80 ;  /* 0x000000000080781c */ /* 0x000fce0003f6e170 */
[----:B------:R-:W-:Y:S02]  /*2980*/  @P4 IMAD.IADD R8, R8, 0x1, -R3 ;  /* 0x0000000108084824 */ /* 0x000fe400078e0a03 */
[----:B------:R-:W-:-:S03]  /*2990*/  @P5 IMAD.IADD R10, R10, 0x1, -R9 ;  /* 0x000000010a0a5824 */ /* 0x000fc600078e0a09 */
[----:B------:R-:W-:Y:S02]  /*29a0*/  @P1 ISETP.GE.U32.AND P4, PT, R8, R3, PT ;  /* 0x000000030800120c */ /* 0x000fe40003f86070 */
[----:B------:R-:W-:Y:S02]  /*29b0*/  @P0 ISETP.GE.U32.AND P5, PT, R10, R9, PT ;  /* 0x000000090a00020c */ /* 0x000fe40003fa6070 */
[----:B------:R-:W-:Y:S02]  /*29c0*/  @P1 PLOP3.LUT P2, PT, P4, PT, PT, 0x80, 0x8 ;  /* 0x000000000008181c */ /* 0x000fe4000274f070 */
[----:B------:R-:W-:Y:S02]  /*29d0*/  @P0 PLOP3.LUT P3, PT, P5, PT, PT, 0x80, 0x8 ;  /* 0x000000000008081c */ /* 0x000fe40002f6f070 */
[----:B------:R-:W-:Y:S02]  /*29e0*/  ISETP.NE.U32.OR P4, PT, R3, RZ, !P1 ;  /* 0x000000ff0300720c */ /* 0x000fe40004f85470 */
[----:B------:R-:W-:-:S07]  /*29f0*/  ISETP.NE.U32.OR P5, PT, R9, RZ, !P0 ;  /* 0x000000ff0900720c */ /* 0x000fce00047a5470 */
[----:B------:R-:W-:Y:S02]  /*2a00*/  @P2 IMAD.IADD R8, R8, 0x1, -R3 ;  /* 0x0000000108082824 */ /* 0x000fe400078e0a03 */
[----:B------:R-:W-:Y:S02]  /*2a10*/  @P3 IMAD.IADD R10, R10, 0x1, -R9 ;  /* 0x000000010a0a3824 */ /* 0x000fe400078e0a09 */
[----:B------:R-:W-:Y:S02]  /*2a20*/  @!P4 LOP3.LUT R8, RZ, R3, RZ, 0x33, !PT ;  /* 0x00000003ff08c212 */ /* 0x000fe400078e33ff */
[----:B------:R-:W-:Y:S01]  /*2a30*/  @!P5 LOP3.LUT R10, RZ, R9, RZ, 0x33, !PT ;  /* 0x00000009ff0ad212 */ /* 0x000fe200078e33ff */
[----:B------:R-:W-:Y:S02]  /*2a40*/  IMAD.MOV.U32 R9, RZ, RZ, RZ ;  /* 0x000000ffff097224 */ /* 0x000fe400078e00ff */
[----:B------:R-:W-:Y:S02]  /*2a50*/  @P1 IMAD.MOV.U32 R2, RZ, RZ, R8 ;  /* 0x000000ffff021224 */ /* 0x000fe400078e0008 */
[----:B------:R-:W-:-:S05]  /*2a60*/  @P0 IMAD.MOV.U32 R9, RZ, RZ, R10 ;  /* 0x000000ffff090224 */ /* 0x000fca00078e000a */
[----:B------:R-:W-:-:S05]  /*2a70*/  IADD3 R3, PT, PT, R3, R9, -R2 ;  /* 0x0000000903037210 */ /* 0x000fca0007ffe802 */
[----:B------:R2:W-:Y:S04]  /*2a80*/  STG.E desc[UR4][R4.64], R3 ;  /* 0x0000000304007986 */ /* 0x0005e8000c101904 */
[----:B------:R-:W3:Y:S02]  /*2a90*/  LDG.E R8, desc[UR4][R6.64] ;  /* 0x0000000406087981 */ /* 0x000ee4000c1e1900 */
[----:B---3--:R-:W-:-:S05]  /*2aa0*/  IADD3 R9, PT, PT, R8, R2, -R9 ;  /* 0x0000000208097210 */ /* 0x008fca0007ffe809 */
[----:B------:R2:W-:Y:S01]  /*2ab0*/  STG.E desc[UR4][R6.64], R9 ;  /* 0x0000000906007986 */ /* 0x0005e2000c101904 */
[----:B------:R-:W-:Y:S05]  /*2ac0*/  BRA `(.L_x_2) ;  /* 0x00000000007c7947 */ /* 0x000fea0003800000 */
.L_x_1:
[----:B------:R-:W-:Y:S01]  /*2ad0*/  LOP3.LUT R9, R9, 0x1, RZ, 0xc0, !PT ;  /* 0x0000000109097812 */ /* 0x000fe200078ec0ff */
[----:B------:R-:W-:Y:S03]  /*2ae0*/  BSSY.RELIABLE B1, `(.L_x_3) ;  /* 0x0000013000017945 */ /* 0x000fe60003800100 */
[----:B------:R-:W-:-:S13]  /*2af0*/  ISETP.NE.U32.AND P0, PT, R9, 0x1, PT ;  /* 0x000000010900780c */ /* 0x000fda0003f05070 */
[----:B------:R-:W-:Y:S05]  /*2b00*/  @!P0 BRA `(.L_x_4) ;  /* 0x0000000000408947 */ /* 0x000fea0003800000 */
[----:B------:R-:W0:Y:S01]  /*2b10*/  LDC.64 R2, c[0x0][0x390] ;  /* 0x0000e400ff027b82 */ /* 0x000e220000000a00 */
[----:B------:R-:W-:-:S04]  /*2b20*/  IMAD.SHL.U32 R5, R0, 0x2, RZ ;  /* 0x0000000200057824 */ /* 0x000fc800078e00ff */
[----:B0-----:R-:W-:-:S05]  /*2b30*/  IMAD.WIDE R2, R5, 0x4, R2 ;  /* 0x0000000405027825 */ /* 0x001fca00078e0202 */
[----:B------:R-:W2:Y:S02]  /*2b40*/  LDG.E R4, desc[UR4][R2.64] ;  /* 0x0000000402047981 */ /* 0x000ea4000c1e1900 */
[----:B--2---:R-:W-:-:S13]  /*2b50*/  ISETP.GE.AND P0, PT, R4, 0x1, PT ;  /* 0x000000010400780c */ /* 0x004fda0003f06270 */
[----:B------:R-:W-:Y:S05]  /*2b60*/  @P0 BREAK.RELIABLE B1 ;  /* 0x0000000000010942 */ /* 0x000fea0003800100 */
[----:B------:R-:W-:Y:S05]  /*2b70*/  @!P0 BRA `(.L_x_5) ;  /* 0x0000000000188947 */ /* 0x000fea0003800000 */
[----:B------:R-:W2:Y:S01]  /*2b80*/  LDG.E R6, desc[UR4][R2.64+0x4] ;  /* 0x0000040402067981 */ /* 0x000ea2000c1e1900 */
[----:B------:R-:W-:-:S05]  /*2b90*/  VIADD R5, R4, 0xffffffff ;  /* 0xffffffff04057836 */ /* 0x000fca0000000000 */
[----:B------:R1:W-:Y:S01]  /*2ba0*/  STG.E desc[UR4][R2.64], R5 ;  /* 0x0000000502007986 */ /* 0x0003e2000c101904 */
[----:B--2---:R-:W-:-:S05]  /*2bb0*/  VIADD R7, R6, 0x1 ;  /* 0x0000000106077836 */ /* 0x004fca0000000000 */
[----:B------:R1:W-:Y:S01]  /*2bc0*/  STG.E desc[UR4][R2.64+0x4], R7 ;  /* 0x0000040702007986 */ /* 0x0003e2000c101904 */
[----:B------:R-:W-:Y:S05]  /*2bd0*/  BRA `(.L_x_2) ;  /* 0x0000000000387947 */ /* 0x000fea0003800000 */
.L_x_5:
[----:B------:R-:W-:-:S13]  /*2be0*/  LOP3.LUT P0, RZ, R6, 0x10000, RZ, 0xc0, !PT ;  /* 0x0001000006ff7812 */ /* 0x000fda000780c0ff */
[----:B------:R-:W-:Y:S05]  /*2bf0*/  @!P0 BREAK.RELIABLE B1 ;  /* 0x0000000000018942 */ /* 0x000fea0003800100 */
[----:B------:R-:W-:Y:S05]  /*2c00*/  @!P0 BRA `(.L_x_2) ;  /* 0x00000000002c8947 */ /* 0x000fea0003800000 */
.L_x_4:
[----:B------:R-:W-:Y:S05]  /*2c10*/  BSYNC.RELIABLE B1 ;  /* 0x0000000000017941 */ /* 0x000fea0003800100 */
.L_x_3:
[----:B------:R-:W0:Y:S01]  /*2c20*/  LDC.64 R2, c[0x0][0x390] ;  /* 0x0000e400ff027b82 */ /* 0x000e220000000a00 */
[----:B------:R-:W-:-:S04]  /*2c30*/  IMAD.SHL.U32 R5, R0, 0x2, RZ ;  /* 0x0000000200057824 */ /* 0x000fc800078e00ff */
[----:B0-----:R-:W-:-:S05]  /*2c40*/  IMAD.WIDE R2, R5, 0x4, R2 ;  /* 0x0000000405027825 */ /* 0x001fca00078e0202 */
[----:B------:R-:W2:Y:S02]  /*2c50*/  LDG.E R7, desc[UR4][R2.64+0x4] ;  /* 0x0000040402077981 */ /* 0x000ea4000c1e1900 */
[----:B--2---:R-:W-:-:S13]  /*2c60*/  ISETP.GE.AND P0, PT, R7, 0x1, PT ;  /* 0x000000010700780c */ /* 0x004fda0003f06270 */
[----:B------:R-:W2:Y:S01]  /*2c70*/  @P0 LDG.E R4, desc[UR4][R2.64] ;  /* 0x0000000402040981 */ /* 0x000ea2000c1e1900 */
[----:B------:R-:W-:-:S05]  /*2c80*/  @P0 VIADD R7, R7, 0xffffffff ;  /* 0xffffffff07070836 */ /* 0x000fca0000000000 */
[----:B------:R0:W-:Y:S01]  /*2c90*/  @P0 STG.E desc[UR4][R2.64+0x4], R7 ;  /* 0x0000040702000986 */ /* 0x0001e2000c101904 */
[----:B--2---:R-:W-:-:S05]  /*2ca0*/  @P0 VIADD R5, R4, 0x1 ;  /* 0x0000000104050836 */ /* 0x004fca0000000000 */
[----:B------:R0:W-:Y:S02]  /*2cb0*/  @P0 STG.E desc[UR4][R2.64], R5 ;  /* 0x0000000502000986 */ /* 0x0001e4000c101904 */
.L_x_2:
[----:B------:R-:W-:Y:S05]  /*2cc0*/  BSYNC.RECONVERGENT B0 ;  /* 0x0000000000007941 */ /* 0x000fea0003800200 */
.L_x_0:
[----:B------:R-:W-:Y:S05]  /*2cd0*/  WARPSYNC.ALL ;  /* 0x0000000000007948 */ /* 0x000fea0003800000 */
[----:B012---:R-:W0:Y:S01]  /*2ce0*/  LDC.64 R4, c[0x0][0x390] ;  /* 0x0000e400ff047b82 */ /* 0x007e220000000a00 */
[----:B------:R-:W-:-:S07]  /*2cf0*/  IMAD.SHL.U32 R7, R0, 0x2, RZ ;  /* 0x0000000200077824 */ /* 0x000fce00078e00ff */
[----:B------:R-:W1:Y:S01]  /*2d00*/  LDC.64 R2, c[0x0][0x398] ;  /* 0x0000e600ff027b82 */ /* 0x000e620000000a00 */
[----:B0-----:R-:W-:-:S07]  /*2d10*/  IMAD.WIDE R6, R7, 0x4, R4 ;  /* 0x0000000407067825 */ /* 0x001fce00078e0204 */
[----:B------:R-:W0:Y:S01]  /*2d20*/  LDC.64 R4, c[0x0][0x388] ;  /* 0x0000e200ff047b82 */ /* 0x000e220000000a00 */
[----:B------:R-:W2:Y:S04]  /*2d30*/  LDG.E R8, desc[UR4][R6.64] ;  /* 0x0000000406087981 */ /* 0x000ea8000c1e1900 */
[----:B-1----:R-:W2:Y:S04]  /*2d40*/  LDG.E R9, desc[UR4][R2.64] ;  /* 0x0000000402097981 */ /* 0x002ea8000c1e1900 */
[----:B------:R-:W3:Y:S04]  /*2d50*/  LDG.E R11, desc[UR4][R2.64+0x8] ;  /* 0x00000804020b7981 */ /* 0x000ee8000c1e1900 */
[----:B------:R-:W3:Y:S01]  /*2d60*/  LDG.E R10, desc[UR4][R6.64+0x4] ;  /* 0x00000404060a7981 */ /* 0x000ee2000c1e1900 */
[----:B------:R-:W-:-:S04]  /*2d70*/  IMAD R13, R0, 0x3, RZ ;  /* 0x00000003000d7824 */ /* 0x000fc800078e02ff */
[----:B0-----:R-:W-:-:S04]  /*2d80*/  IMAD.WIDE R4, R13, 0x4, R4 ;  /* 0x000000040d047825 */ /* 0x001fc800078e0204 */
[----:B--2---:R-:W-:-:S04]  /*2d90*/  IMAD R8, R8, R9, RZ ;  /* 0x0000000908087224 */ /* 0x004fc800078e02ff */
[----:B---3--:R-:W-:-:S05]  /*2da0*/  IMAD R11, R11, R10, R8 ;  /* 0x0000000a0b0b7224 */ /* 0x008fca00078e0208 */
[----:B------:R-:W-:Y:S04]  /*2db0*/  STG.E desc[UR4][R4.64], R11 ;  /* 0x0000000b04007986 */ /* 0x000fe8000c101904 */
[----:B------:R-:W2:Y:S04]  /*2dc0*/  LDG.E R0, desc[UR4][R6.64] ;  /* 0x0000000406007981 */ /* 0x000ea8000c1e1900 */
[----:B------:R-:W2:Y:S04]  /*2dd0*/  LDG.E R9, desc[UR4][R2.64+0x4] ;  /* 0x0000040402097981 */ /* 0x000ea8000c1e1900 */
[----:B------:R-:W3:Y:S04]  /*2de0*/  LDG.E R13, desc[UR4][R6.64+0x4] ;  /* 0x00000404060d7981 */ /* 0x000ee8000c1e1900 */
[----:B------:R-:W3:Y:S01]  /*2df0*/  LDG.E R8, desc[UR4][R2.64+0xc] ;  /* 0x00000c0402087981 */ /* 0x000ee2000c1e1900 */
[----:B--2---:R-:W-:-:S04]  /*2e00*/  IMAD R0, R0, R9, RZ ;  /* 0x0000000900007224 */ /* 0x004fc800078e02ff */
[----:B---3--:R-:W-:-:S04]  /*2e10*/  IMAD R0, R13, R8, R0 ;  /* 0x000000080d007224 */ /* 0x008fc800078e0200 */
[----:B------:R-:W-:Y:S01]  /*2e20*/  IMAD.IADD R9, R11, 0x1, R0 ;  /* 0x000000010b097824 */ /* 0x000fe200078e0200 */
[----:B------:R-:W-:Y:S04]  /*2e30*/  STG.E desc[UR4][R4.64+0x4], R0 ;  /* 0x0000040004007986 */ /* 0x000fe8000c101904 */
[----:B------:R-:W-:Y:S01]  /*2e40*/  STG.E desc[UR4][R4.64+0x8], R9 ;  /* 0x0000080904007986 */ /* 0x000fe2000c101904 */
[----:B------:R-:W-:Y:S05]  /*2e50*/  EXIT ;  /* 0x000000000000794d */ /* 0x000fea0003800000 */
.L_x_6:
[----:B------:R-:W-:-:S00]  /*2e60*/  BRA `(.L_x_6) ;  /* 0xfffffffc00fc7947 */ /* 0x000fc0000383ffff */
[----:B------:R-:W-:-:S00]  /*2e70*/  NOP ;  /* 0x0000000000007918 */ /* 0x000fc00000000000 */
        /* <DEDUP_REMOVED lines=8> */
.L_x_11:


//--------------------- .text._Z13rate_matrix_2Pi --------------------------
	.section	.text._Z13rate_matrix_2Pi,"ax",@progbits
	.align	128
        .global         _Z13rate_matrix_2Pi
        .type           _Z13rate_matrix_2Pi,@function
        .size           _Z13rate_matrix_2Pi,(.L_x_12 - _Z13rate_matrix_2Pi)
        .other          _Z13rate_matrix_2Pi,@"STO_CUDA_ENTRY STV_DEFAULT"
_Z13rate_matrix_2Pi:
.text._Z13rate_matrix_2Pi:
[----:B------:R-:W-:Y:S01]  /*0000*/  LDC R1, c[0x0][0x37c] ;  /* 0x0000df00ff017b82 */ /* 0x000fe20000000800 */
[----:B------:R-:W0:Y:S07]  /*0010*/  S2R R5, SR_CTAID.X ;  /* 0x0000000000057919 */ /* 0x000e2e0000002500 */
[----:B------:R-:W1:Y:S01]  /*0020*/  LDC.64 R2, c[0x0][0x380] ;  /* 0x0000e000ff027b82 */ /* 0x000e620000000a00 */
[----:B------:R-:W2:Y:S01]  /*0030*/  LDCU.64 UR4, c[0x0][0x358] ;  /* 0x00006b00ff0477ac */ /* 0x000ea20008000a00 */
[----:B0-----:R-:W-:-:S04]  /*0040*/  IMAD R5, R5, 0x3, RZ ;  /* 0x0000000305057824 */ /* 0x001fc800078e02ff */
[----:B-1----:R-:W-:-:S05]  /*0050*/  IMAD.WIDE R2, R5, 0x4, R2 ;  /* 0x0000000405027825 */ /* 0x002fca00078e0202 */
[----:B--2---:R-:W2:Y:S04]  /*0060*/  LDG.E R0, desc[UR4][R2.64+0x4] ;  /* 0x0000040402007981 */ /* 0x004ea8000c1e1900 */
[----:B------:R-:W2:Y:S02]  /*0070*/  LDG.E R5, desc[UR4][R2.64] ;  /* 0x0000000402057981 */ /* 0x000ea4000c1e1900 */
[----:B--2---:R-:W-:-:S05]  /*0080*/  IADD3 R5, PT, PT, R0, R5, RZ ;  /* 0x0000000500057210 */ /* 0x004fca0007ffe0ff */
[----:B------:R-:W-:Y:S01]  /*0090*/  STG.E desc[UR4][R2.64+0x8], R5 ;  /* 0x0000080502007986 */ /* 0x000fe2000c101904 */
[----:B------:R-:W-:Y:S05]  /*00a0*/  EXIT ;  /* 0x000000000000794d */ /* 0x000fea0003800000 */
.L_x_7:
        /* <DEDUP_REMOVED lines=13> */
.L_x_12:


//--------------------- .text._Z13rate_matrix_1PiS_P7species --------------------------
	.section	.text._Z13rate_matrix_1PiS_P7species,"ax",@progbits
	.align	128
        .global         _Z13rate_matrix_1PiS_P7species
        .type           _Z13rate_matrix_1PiS_P7species,@function
        .size           _Z13rate_matrix_1PiS_P7species,(.L_x_13 - _Z13rate_matrix_1PiS_P7species)
        .other          _Z13rate_matrix_1PiS_P7species,@"STO_CUDA_ENTRY STV_DEFAULT"
_Z13rate_matrix_1PiS_P7species:
.text._Z13rate_matrix_1PiS_P7species:
[----:B------:R-:W0:Y:S08]  /*0000*/  LDC R1, c[0x0][0x37c] ;  /* 0x0000df00ff017b82 */ /* 0x000e300000000800 */
[----:B------:R-:W1:Y:S01]  /*0010*/  LDC.64 R2, c[0x0][0x380] ;  /* 0x0000e000ff027b82 */ /* 0x000e620000000a00 */
[----:B------:R-:W1:Y:S01]  /*0020*/  LDCU.64 UR36, c[0x0][0x358] ;  /* 0x00006b00ff2477ac */ /* 0x000e620008000a00 */
[----:B0-----:R-:W-:Y:S01]  /*0030*/  IADD3 R1, PT, PT, R1, -0x8, RZ ;  /* 0xfffffff801017810 */ /* 0x001fe20007ffe0ff */
[----:B------:R-:W0:Y:S01]  /*0040*/  LDCU UR4, c[0x0][0x2f8] ;  /* 0x00005f00ff0477ac */ /* 0x000e220008000800 */
[----:B------:R-:W2:Y:S01]  /*0050*/  LDCU.64 UR6, c[0x4][URZ] ;  /* 0x01000000ff0677ac */ /* 0x000ea20008000a00 */
[----:B-1----:R-:W3:Y:S01]  /*0060*/  LDG.E R2, desc[UR36][R2.64] ;  /* 0x0000002402027981 */ /* 0x002ee2000c1e1900 */
[----:B------:R-:W-:Y:S01]  /*0070*/  MOV R0, 0x8 ;  /* 0x0000000800007802 */ /* 0x000fe20000000f00 */
[----:B------:R-:W1:Y:S01]  /*0080*/  LDCU UR5, c[0x0][0x2fc] ;  /* 0x00005f80ff0577ac */ /* 0x000e620008000800 */
[----:B0-----:R-:W-:-:S02]  /*0090*/  IADD3 R6, P0, PT, R1, UR4, RZ ;  /* 0x0000000401067c10 */ /* 0x001fc4000ff1e0ff */
[----:B------:R0:W4:Y:S01]  /*00a0*/  LDC.64 R8, c[0x4][R0] ;  /* 0x0100000000087b82 */ /* 0x0001220000000a00 */
[----:B--2---:R-:W-:Y:S02]  /*00b0*/  MOV R4, UR6 ;  /* 0x0000000600047c02 */ /* 0x004fe40008000f00 */
[----:B------:R-:W-:Y:S02]  /*00c0*/  MOV R5, UR7 ;  /* 0x0000000700057c02 */ /* 0x000fe40008000f00 */
[----:B-1----:R-:W-:Y:S01]  /*00d0*/  IADD3.X R7, PT, PT, RZ, UR5, RZ, P0, !PT ;  /* 0x00000005ff077c10 */ /* 0x002fe200087fe4ff */
[----:B---34-:R0:W-:Y:S06]  /*00e0*/  STL [R1], R2 ;  /* 0x0000000201007387 */ /* 0x0181ec0000100800 */
[----:B------:R-:W-:-:S07]  /*00f0*/  LEPC R20, `(.L_x_8) ;  /* 0x000000001014794e */ /* 0x000fce0000000000 */
[----:B0-----:R-:W-:Y:S05]  /*0100*/  CALL.ABS.NOINC R8 ;  /* 0x0000000008007343 */ /* 0x001fea0003c00000 */
.L_x_8:
[----:B------:R-:W0:Y:S01]  /*0110*/  S2R R3, SR_TID.X ;  /* 0x0000000000037919 */ /* 0x000e220000002100 */
[----:B------:R-:W0:Y:S08]  /*0120*/  S2UR UR4, SR_CTAID.X ;  /* 0x00000000000479c3 */ /* 0x000e300000002500 */
[----:B------:R-:W0:Y:S02]  /*0130*/  LDC R0, c[0x0][0x360] ;  /* 0x0000d800ff007b82 */ /* 0x000e240000000800 */
[----:B0-----:R-:W-:-:S05]  /*0140*/  IMAD R0, R0, UR4, R3 ;  /* 0x0000000400007c24 */ /* 0x001fca000f8e0203 */
[----:B------:R-:W-:-:S05]  /*0150*/  IADD3 R2, PT, PT, R0, 0x1, RZ ;  /* 0x0000000100027810 */ /* 0x000fca0007ffe0ff */
[----:B------:R-:W-:-:S05]  /*0160*/  IMAD.HI R3, R2, 0x55555556, RZ ;  /* 0x5555555602037827 */ /* 0x000fca00078e02ff */
[----:B------:R-:W-:-:S05]  /*0170*/  LEA.HI R3, R3, R3, RZ, 0x1 ;  /* 0x0000000303037211 */ /* 0x000fca00078f08ff */
[----:B------:R-:W-:-:S05]  /*0180*/  IMAD R3, R3, -0x3, R2 ;  /* 0xfffffffd03037824 */ /* 0x000fca00078e0202 */
[----:B------:R-:W-:-:S13]  /*0190*/  ISETP.NE.AND P0, PT, R3, 0x2, PT ;  /* 0x000000020300780c */ /* 0x000fda0003f05270 */
[----:B------:R-:W-:Y:S05]  /*01a0*/  @!P0 BRA `(.L_x_9) ;  /* 0x0000000000488947 */ /* 0x000fea0003800000 */
[----:B------:R-:W-:-:S13]  /*01b0*/  ISETP.NE.AND P0, PT, R3, 0x1, PT ;  /* 0x000000010300780c */ /* 0x000fda0003f05270 */
[----:B------:R-:W-:Y:S05]  /*01c0*/  @P0 EXIT ;  /* 0x000000000000094d */ /* 0x000fea0003800000 */
[----:B------:R-:W0:Y:S01]  /*01d0*/  LDC.64 R2, c[0x0][0x380] ;  /* 0x0000e000ff027b82 */ /* 0x000e220000000a00 */
[----:B------:R-:W-:-:S05]  /*01e0*/  IMAD.HI R4, R0, 0x55555556, RZ ;  /* 0x5555555600047827 */ /* 0x000fca00078e02ff */
[----:B------:R-:W-:Y:S02]  /*01f0*/  LEA.HI R4, R4, R4, RZ, 0x1 ;  /* 0x0000000404047211 */ /* 0x000fe400078f08ff */
[----:B------:R-:W1:Y:S02]  /*0200*/  LDC.64 R6, c[0x0][0x390] ;  /* 0x0000e400ff067b82 */ /* 0x000e640000000a00 */
[----:B------:R-:W-:-:S05]  /*0210*/  SHF.L.U32 R5, R4, 0x1, RZ ;  /* 0x0000000104057819 */ /* 0x000fca00000006ff */
[----:B0-----:R-:W-:Y:S02]  /*0220*/  IMAD.WIDE R2, R5, 0x4, R2 ;  /* 0x0000000405027825 */ /* 0x001fe400078e0202 */
[----:B------:R-:W0:Y:S03]  /*0230*/  LDC.64 R4, c[0x0][0x388] ;  /* 0x0000e200ff047b82 */ /* 0x000e260000000a00 */
[----:B------:R-:W2:Y:S04]  /*0240*/  LDG.E R8, desc[UR36][R2.64] ;  /* 0x0000002402087981 */ /* 0x000ea8000c1e1900 */
[----:B-1----:R-:W2:Y:S04]  /*0250*/  LDG.E R9, desc[UR36][R6.64+0x4] ;  /* 0x0000042406097981 */ /* 0x002ea8000c1e1900 */
[----:B------:R-:W3:Y:S04]  /*0260*/  LDG.E R11, desc[UR36][R2.64+0x4] ;  /* 0x00000424020b7981 */ /* 0x000ee8000c1e1900 */
[----:B------:R-:W3:Y:S01]  /*0270*/  LDG.E R10, desc[UR36][R6.64+0xc] ;  /* 0x00000c24060a7981 */ /* 0x000ee2000c1e1900 */
[----:B0-----:R-:W-:-:S04]  /*0280*/  IMAD.WIDE R4, R0, 0x4, R4 ;  /* 0x0000000400047825 */ /* 0x001fc800078e0204 */
[----:B--2---:R-:W-:-:S04]  /*0290*/  IMAD R8, R8, R9, RZ ;  /* 0x0000000908087224 */ /* 0x004fc800078e02ff */
[----:B---3--:R-:W-:-:S05]  /*02a0*/  IMAD R11, R11, R10, R8 ;  /* 0x0000000a0b0b7224 */ /* 0x008fca00078e0208 */
[----:B------:R-:W-:Y:S01]  /*02b0*/  STG.E desc[UR36][R4.64], R11 ;  /* 0x0000000b04007986 */ /* 0x000fe2000c101924 */
[----:B------:R-:W-:Y:S05]  /*02c0*/  EXIT ;  /* 0x000000000000794d */ /* 0x000fea0003800000 */
.L_x_9:
        /* <DEDUP_REMOVED lines=16> */
.L_x_10:
        /* <DEDUP_REMOVED lines=11> */
.L_x_13:


//--------------------- .nv.global.init           --------------------------
	.section	.nv.global.init,"aw",@progbits
.nv.global.init:
	.type		$str,@object
	.size		$str,(.L_0 - $str)
$str:
        /*0000*/ 	.byte	0x43, 0x6f, 0x6e, 0x66, 0x69, 0x67, 0x20, 0x5b, 0x30, 0x5d, 0x20, 0x25, 0x69, 0x0a, 0x00
.L_0:


//--------------------- .nv.shared.reserved.0     --------------------------
	.section	.nv.shared.reserved.0,"aw",@nobits
	.weak		__nv_reservedSMEM_offset_0_alias
	.size		__nv_reservedSMEM_offset_0_alias, 0, 64
	.other		__nv_reservedSMEM_offset_0_alias,@"STO_CUDA_RESERVED_SHARED STV_DEFAULT"
__nv_reservedSMEM_offset_0_alias:
	.zero		0
	.zero		64


//--------------------- .nv.constant0._Z3NSMPiS_S_P7species --------------------------
	.section	.nv.constant0._Z3NSMPiS_S_P7species,"a",@progbits
	.sectionflags	@""
	.align	4
.nv.constant0._Z3NSMPiS_S_P7species:
	.zero		928


//--------------------- .nv.constant0._Z13rate_matrix_2Pi --------------------------
	.section	.nv.constant0._Z13rate_matrix_2Pi,"a",@progbits
	.sectionflags	@""
	.align	4
.nv.constant0._Z13rate_matrix_2Pi:
	.zero		904


//--------------------- .nv.constant0._Z13rate_matrix_1PiS_P7species --------------------------
	.section	.nv.constant0._Z13rate_matrix_1PiS_P7species,"a",@progbits
	.sectionflags	@""
	.align	4
.nv.constant0._Z13rate_matrix_1PiS_P7species:
	.zero		920


//--------------------- SYMBOLS --------------------------

	.type		.nv.reservedSmem.offset0,@object
	.size		.nv.reservedSmem.offset0,0x4
	.type		vprintf,@function
